//
// Generated by NVIDIA NVVM Compiler
//
// Compiler Build ID: CL-36424714
// Cuda compilation tools, release 13.0, V13.0.88
// Based on NVVM 20.0.0
//

.version 9.0
.target sm_100
.address_size 64

	// .globl	_Z16tanh_kernel_bf16PK13__nv_bfloat16PS_i

.visible .entry _Z16tanh_kernel_bf16PK13__nv_bfloat16PS_i(
	.param .u64 .ptr .align 1 _Z16tanh_kernel_bf16PK13__nv_bfloat16PS_i_param_0,
	.param .u64 .ptr .align 1 _Z16tanh_kernel_bf16PK13__nv_bfloat16PS_i_param_1,
	.param .u32 _Z16tanh_kernel_bf16PK13__nv_bfloat16PS_i_param_2
)
{
	.reg .pred 	%p<2>;
	.reg .b16 	%rs<7>;
	.reg .b32 	%r<6>;
	.reg .b32 	%f<12>;
	.reg .b64 	%rd<8>;

	ld.param.u64 	%rd1, [_Z16tanh_kernel_bf16PK13__nv_bfloat16PS_i_param_0];
	ld.param.u64 	%rd2, [_Z16tanh_kernel_bf16PK13__nv_bfloat16PS_i_param_1];
	ld.param.u32 	%r2, [_Z16tanh_kernel_bf16PK13__nv_bfloat16PS_i_param_2];
	mov.u32 	%r3, %ctaid.x;
	mov.u32 	%r4, %ntid.x;
	mov.u32 	%r5, %tid.x;
	mad.lo.s32 	%r1, %r3, %r4, %r5;
	setp.ge.s32 	%p1, %r1, %r2;
	@%p1 bra 	$L__BB0_2;
	cvta.to.global.u64 	%rd3, %rd1;
	cvta.to.global.u64 	%rd4, %rd2;
	mul.wide.s32 	%rd5, %r1, 2;
	add.s64 	%rd6, %rd3, %rd5;
	ld.global.u16 	%rs1, [%rd6];
	// begin inline asm
	{ cvt.f32.bf16 %f1, %rs1;}

	// end inline asm
	mov.f32 	%f5, 0f40000000;
	mul.rn.f32 	%f6, %f1, %f5;
	mul.f32 	%f7, %f6, 0f3FB8AA3B;
	ex2.approx.f32 	%f8, %f7;
	mov.f32 	%f9, 0fBF800000;
	add.rn.f32 	%f10, %f8, %f9;
	mov.f32 	%f11, 0f3F800000;
	add.rn.f32 	%f2, %f8, %f11;
	// begin inline asm
	{  cvt.rn.f16.f32 %rs2, %f2;}

	// end inline asm
	// begin inline asm
	{.reg.b32         f;        
 .reg.b16         r;        
  mov.b16         r,%rs2;     
  cvt.f32.f16     f,r;      
  rcp.approx.ftz.f32   f,f;  
  cvt.rn.f16.f32      r,f;  
  mov.b16         %rs3,r;     
}
	// end inline asm
	// begin inline asm
	{  cvt.f32.f16 %f3, %rs3;}

	// end inline asm
	mul.rn.f32 	%f4, %f10, %f3;
	// begin inline asm
	{  cvt.rn.bf16.f32 %rs6, %f4;}

	// end inline asm
	add.s64 	%rd7, %rd4, %rd5;
	st.global.u16 	[%rd7], %rs6;
$L__BB0_2:
	ret;

}


// ===== COMPILED SASS (sm_100) =====

	.target	sm_100

	.elftype	@"ET_EXEC"


//--------------------- .note.nv.tkinfo           --------------------------
	.section	.note.nv.tkinfo,"",@"SHT_NOTE"
	.sectionflags	@"SHF_NOTE_NV_TKINFO"
	.tkinfo
        /*0018*/ 	.word	0x00000002
        /*0030*/ 	.string	""
        /*0030*/ 	.string	"ptxas"
        /*0030*/ 	.string	"Cuda compilation tools, release 13.0, V13.0.88"
        /*0030*/ 	.string	"Build cuda_13.0.r13.0/compiler.36424714_0"
        /*0030*/ 	.string	"-arch sm_100 -m 64 "



//--------------------- .note.nv.cuinfo           --------------------------
	.section	.note.nv.cuinfo,"",@"SHT_NOTE"
	.sectionflags	@"SHF_NOTE_NV_CUINFO"
        /*0018*/ 	.short	0x0002
        /*001a*/ 	.short	0x0064
        /*001c*/ 	.short	0x0082
	.zero		2


//--------------------- .nv.info                  --------------------------
	.section	.nv.info,"",@"SHT_CUDA_INFO"
	.align	4


	//----- nvinfo : EIATTR_REGCOUNT
	.align		4
        /*0000*/ 	.byte	0x04, 0x2f
        /*0002*/ 	.short	(.L_1 - .L_0)
	.align		4
.L_0:
        /*0004*/ 	.word	index@(_Z16tanh_kernel_bf16PK13__nv_bfloat16PS_i)
        /*0008*/ 	.word	0x0000000a


	//----- nvinfo : EIATTR_FRAME_SIZE
	.align		4
.L_1:
        /*000c*/ 	.byte	0x04, 0x11
        /*000e*/ 	.short	(.L_3 - .L_2)
	.align		4
.L_2:
        /*0010*/ 	.word	index@(_Z16tanh_kernel_bf16PK13__nv_bfloat16PS_i)
        /*0014*/ 	.word	0x00000000


	//----- nvinfo : EIATTR_MIN_STACK_SIZE
	.align		4
.L_3:
        /*0018*/ 	.byte	0x04, 0x12
        /*001a*/ 	.short	(.L_5 - .L_4)
	.align		4
.L_4:
        /*001c*/ 	.word	index@(_Z16tanh_kernel_bf16PK13__nv_bfloat16PS_i)
        /*0020*/ 	.word	0x00000000
.L_5:


//--------------------- .nv.compat                --------------------------
	.section	.nv.compat,"",@"SHT_CUDA_COMPAT_INFO"
	.align	4
        /*0000*/ 	.byte	0x02, 0x09, 0x00, 0x00, 0x02, 0x02, 0x01, 0x00, 0x02, 0x05, 0x05, 0x00, 0x03, 0x07, 0x01, 0x01
        /*0010*/ 	.byte	0x02, 0x03, 0x00, 0x00, 0x02, 0x06, 0x01, 0x00, 0x04, 0x0b, 0x08, 0x00, 0x01, 0x00, 0x00, 0x00
        /*0020*/ 	.byte	0x00, 0x00, 0x00, 0x00


//--------------------- .nv.info._Z16tanh_kernel_bf16PK13__nv_bfloat16PS_i --------------------------
	.section	.nv.info._Z16tanh_kernel_bf16PK13__nv_bfloat16PS_i,"",@"SHT_CUDA_INFO"
	.sectionflags	@""
	.align	4


	//----- nvinfo : EIATTR_CUDA_API_VERSION
	.align		4
        /*0000*/ 	.byte	0x04, 0x37
        /*0002*/ 	.short	(.L_7 - .L_6)
.L_6:
        /*0004*/ 	.word	0x00000082


	//----- nvinfo : EIATTR_KPARAM_INFO
	.align		4
.L_7:
        /*0008*/ 	.byte	0x04, 0x17
        /*000a*/ 	.short	(.L_9 - .L_8)
.L_8:
        /*000c*/ 	.word	0x00000000
        /*0010*/ 	.short	0x0002
        /*0012*/ 	.short	0x0010
        /*0014*/ 	.byte	0x00, 0xf0, 0x11, 0x00


	//----- nvinfo : EIATTR_KPARAM_INFO
	.align		4
.L_9:
        /*0018*/ 	.byte	0x04, 0x17
        /*001a*/ 	.short	(.L_11 - .L_10)
.L_10:
        /*001c*/ 	.word	0x00000000
        /*0020*/ 	.short	0x0001
        /*0022*/ 	.short	0x0008
        /*0024*/ 	.byte	0x00, 0xf5, 0x21, 0x00


	//----- nvinfo : EIATTR_KPARAM_INFO
	.align		4
.L_11:
        /*0028*/ 	.byte	0x04, 0x17
        /*002a*/ 	.short	(.L_13 - .L_12)
.L_12:
        /*002c*/ 	.word	0x00000000
        /*0030*/ 	.short	0x0000
        /*0032*/ 	.short	0x0000
        /*0034*/ 	.byte	0x00, 0xf5, 0x21, 0x00


	//----- nvinfo : EIATTR_SPARSE_MMA_MASK
	.align		4
.L_13:
        /*0038*/ 	.byte	0x03, 0x50
        /*003a*/ 	.short	0x0000


	//----- nvinfo : EIATTR_MAXREG_COUNT
	.align		4
        /*003c*/ 	.byte	0x03, 0x1b
        /*003e*/ 	.short	0x00ff


	//----- nvinfo : EIATTR_MERCURY_ISA_VERSION
	.align		4
        /*0040*/ 	.byte	0x03, 0x5f
        /*0042*/ 	.short	0x0101


	//----- nvinfo : EIATTR_VRC_CTA_INIT_COUNT
	.align		4
        /*0044*/ 	.byte	0x02, 0x4a
	.zero		1
	.zero		1


	//----- nvinfo : EIATTR_EXIT_INSTR_OFFSETS
	.align		4
        /*0048*/ 	.byte	0x04, 0x1c
        /*004a*/ 	.short	(.L_15 - .L_14)


	//   ....[0]....
.L_14:
        /*004c*/ 	.word	0x00000070


	//   ....[1]....
        /*0050*/ 	.word	0x000001f0


	//----- nvinfo : EIATTR_CBANK_PARAM_SIZE
	.align		4
.L_15:
        /*0054*/ 	.byte	0x03, 0x19
        /*0056*/ 	.short	0x0014


	//----- nvinfo : EIATTR_PARAM_CBANK
	.align		4
        /*0058*/ 	.byte	0x04, 0x0a
        /*005a*/ 	.short	(.L_17 - .L_16)
	.align		4
.L_16:
        /*005c*/ 	.word	index@(.nv.constant0._Z16tanh_kernel_bf16PK13__nv_bfloat16PS_i)
        /*0060*/ 	.short	0x0380
        /*0062*/ 	.short	0x0014


	//----- nvinfo : EIATTR_SW_WAR
	.align		4
.L_17:
        /*0064*/ 	.byte	0x04, 0x36
        /*0066*/ 	.short	(.L_19 - .L_18)
.L_18:
        /*0068*/ 	.word	0x00000008
.L_19:


//--------------------- .nv.callgraph             --------------------------
	.section	.nv.callgraph,"",@"SHT_CUDA_CALLGRAPH"
	.align	4
	.sectionentsize	8
	.align		4
        /*0000*/ 	.word	0x00000000
	.align		4
        /*0004*/ 	.word	0xffffffff
	.align		4
        /*0008*/ 	.word	0x00000000
	.align		4
        /*000c*/ 	.word	0xfffffffe
	.align		4
        /*0010*/ 	.word	0x00000000
	.align		4
        /*0014*/ 	.word	0xfffffffd
	.align		4
        /*0018*/ 	.word	0x00000000
	.align		4
        /*001c*/ 	.word	0xfffffffc


//--------------------- .text._Z16tanh_kernel_bf16PK13__nv_bfloat16PS_i --------------------------
	.section	.text._Z16tanh_kernel_bf16PK13__nv_bfloat16PS_i,"ax",@progbits
	.align	128
        .global         _Z16tanh_kernel_bf16PK13__nv_bfloat16PS_i
        .type           _Z16tanh_kernel_bf16PK13__nv_bfloat16PS_i,@function
        .size           _Z16tanh_kernel_bf16PK13__nv_bfloat16PS_i,(.L_x_1 - _Z16tanh_kernel_bf16PK13__nv_bfloat16PS_i)
        .other          _Z16tanh_kernel_bf16PK13__nv_bfloat16PS_i,@"STO_CUDA_ENTRY STV_DEFAULT"
_Z16tanh_kernel_bf16PK13__nv_bfloat16PS_i:
.text._Z16tanh_kernel_bf16PK13__nv_bfloat16PS_i:
[----:B------:R-:W-:Y:S01]  /*0000*/  LDC R1, c[0x0][0x37c] ;  /* 0x0000df00ff017b82 */ /* 0x000fe20000000800 */
[----:B------:R-:W0:Y:S07]  /*0010*/  S2R R0, SR_TID.X ;  /* 0x0000000000007919 */ /* 0x000e2e0000002100 */
[----:B------:R-:W0:Y:S01]  /*0020*/  S2UR UR4, SR_CTAID.X ;  /* 0x00000000000479c3 */ /* 0x000e220000002500 */
[----:B------:R-:W1:Y:S07]  /*0030*/  LDCU UR5, c[0x0][0x390] ;  /* 0x00007200ff0577ac */ /* 0x000e6e0008000800 */
[----:B------:R-:W0:Y:S02]  /*0040*/  LDC R5, c[0x0][0x360] ;  /* 0x0000d800ff057b82 */ /* 0x000e240000000800 */
[----:B0-----:R-:W-:-:S05]  /*0050*/  IMAD R5, R5, UR4, R0 ;  /* 0x0000000405057c24 */ /* 0x001fca000f8e0200 */
[----:B-1----:R-:W-:-:S13]  /*0060*/  ISETP.GE.AND P0, PT, R5, UR5, PT ;  /* 0x0000000505007c0c */ /* 0x002fda000bf06270 */
[----:B------:R-:W-:Y:S05]  /*0070*/  @P0 EXIT ;  /* 0x000000000000094d */ /* 0x000fea0003800000 */
[----:B------:R-:W0:Y:S01]  /*0080*/  LDC.64 R2, c[0x0][0x380] ;  /* 0x0000e000ff027b82 */ /* 0x000e220000000a00 */
[----:B------:R-:W1:Y:S01]  /*0090*/  LDCU.64 UR4, c[0x0][0x358] ;  /* 0x00006b00ff0477ac */ /* 0x000e620008000a00 */
[----:B0-----:R-:W-:-:S06]  /*00a0*/  IMAD.WIDE R2, R5, 0x2, R2 ;  /* 0x0000000205027825 */ /* 0x001fcc00078e0202 */
[----:B-1----:R-:W2:Y:S02]  /*00b0*/  LDG.E.U16 R2, desc[UR4][R2.64] ;  /* 0x0000000402027981 */ /* 0x002ea4000c1e1500 */
[----:B--2---:R-:W-:Y:S02]  /*00c0*/  SHF.L.U32 R0, R2, 0x10, RZ ;  /* 0x0000001002007819 */ /* 0x004fe400000006ff */
[----:B------:R-:W0:Y:S03]  /*00d0*/  LDC.64 R2, c[0x0][0x388] ;  /* 0x0000e200ff027b82 */ /* 0x000e260000000a00 */
[----:B------:R-:W-:-:S04]  /*00e0*/  FMUL R0, R0, 2 ;  /* 0x4000000000007820 */ /* 0x000fc80000400000 */
[----:B------:R-:W-:-:S05]  /*00f0*/  FMUL R0, R0, 1.4426950216293334961 ;  /* 0x3fb8aa3b00007820 */ /* 0x000fca0000400000 */
[----:B------:R-:W-:Y:S01]  /*0100*/  FSETP.GEU.AND P0, PT, R0, -126, PT ;  /* 0xc2fc00000000780b */ /* 0x000fe20003f0e000 */
[----:B0-----:R-:W-:-:S12]  /*0110*/  IMAD.WIDE R2, R5, 0x2, R2 ;  /* 0x0000000205027825 */ /* 0x001fd800078e0202 */
[----:B------:R-:W-:-:S04]  /*0120*/  @!P0 FMUL R0, R0, 0.5 ;  /* 0x3f00000000008820 */ /* 0x000fc80000400000 */
[----:B------:R-:W0:Y:S02]  /*0130*/  MUFU.EX2 R4, R0 ;  /* 0x0000000000047308 */ /* 0x000e240000000800 */
[----:B0-----:R-:W-:-:S04]  /*0140*/  @!P0 FMUL R4, R4, R4 ;  /* 0x0000000404048220 */ /* 0x001fc80000400000 */
[C---:B------:R-:W-:Y:S01]  /*0150*/  FADD R6, R4.reuse, 1 ;  /* 0x3f80000004067421 */ /* 0x040fe20000000000 */
[----:B------:R-:W-:-:S04]  /*0160*/  FADD R4, R4, -1 ;  /* 0xbf80000004047421 */ /* 0x000fc80000000000 */
[----:B------:R-:W-:-:S05]  /*0170*/  F2FP.F16.F32.PACK_AB R6, RZ, R6 ;  /* 0x00000006ff06723e */ /* 0x000fca00000000ff */
[----:B------:R-:W-:-:S06]  /*0180*/  HADD2.F32 R6, -RZ, R6.H0_H0 ;  /* 0x20000006ff067230 */ /* 0x000fcc0000004100 */
[----:B------:R-:W0:Y:S02]  /*0190*/  MUFU.RCP R6, R6 ;  /* 0x0000000600067308 */ /* 0x000e240000001000 */
[----:B0-----:R-:W-:-:S05]  /*01a0*/  F2FP.F16.F32.PACK_AB R7, RZ, R6 ;  /* 0x00000006ff07723e */ /* 0x001fca00000000ff */
[----:B------:R-:W-:-:S05]  /*01b0*/  HADD2.F32 R7, -RZ, R7.H0_H0 ;  /* 0x20000007ff077230 */ /* 0x000fca0000004100 */
[----:B------:R-:W-:-:S05]  /*01c0*/  FMUL R4, R4, R7 ;  /* 0x0000000704047220 */ /* 0x000fca0000400000 */
[----:B------:R-:W-:-:S05]  /*01d0*/  F2FP.BF16.F32.PACK_AB R4, RZ, R4 ;  /* 0x00000004ff04723e */ /* 0x000fca00000010ff */
[----:B------:R-:W-:Y:S01]  /*01e0*/  STG.E.U16 desc[UR4][R2.64], R4 ;  /* 0x0000000402007986 */ /* 0x000fe2000c101504 */
[----:B------:R-:W-:Y:S05]  /*01f0*/  EXIT ;  /* 0x000000000000794d */ /* 0x000fea0003800000 */
.L_x_0:
[----:B------:R-:W-:-:S00]  /*0200*/  BRA `(.L_x_0) ;  /* 0xfffffffc00fc7947 */ /* 0x000fc0000383ffff */
[----:B------:R-:W-:-:S00]  /*0210*/  NOP ;  /* 0x0000000000007918 */ /* 0x000fc00000000000 */
        /* <DEDUP_REMOVED lines=14> */
.L_x_1:


//--------------------- .nv.shared.reserved.0     --------------------------
	.section	.nv.shared.reserved.0,"aw",@nobits
	.weak		__nv_reservedSMEM_offset_0_alias
	.size		__nv_reservedSMEM_offset_0_alias, 0, 64
	.other		__nv_reservedSMEM_offset_0_alias,@"STO_CUDA_RESERVED_SHARED STV_DEFAULT"
__nv_reservedSMEM_offset_0_alias:
	.zero		0
	.zero		64


//--------------------- .nv.constant0._Z16tanh_kernel_bf16PK13__nv_bfloat16PS_i --------------------------
	.section	.nv.constant0._Z16tanh_kernel_bf16PK13__nv_bfloat16PS_i,"a",@progbits
	.sectionflags	@""
	.align	4
.nv.constant0._Z16tanh_kernel_bf16PK13__nv_bfloat16PS_i:
	.zero		916


//--------------------- SYMBOLS --------------------------

	.type		.nv.reservedSmem.offset0,@object
	.size		.nv.reservedSmem.offset0,0x4
